//
// Generated by NVIDIA NVVM Compiler
//
// Compiler Build ID: CL-36424714
// Cuda compilation tools, release 13.0, V13.0.88
// Based on NVVM 20.0.0
//

.version 9.0
.target sm_100
.address_size 64

	// .globl	_Z5saxpyifPfS_

.visible .entry _Z5saxpyifPfS_(
	.param .u32 _Z5saxpyifPfS__param_0,
	.param .f32 _Z5saxpyifPfS__param_1,
	.param .u64 .ptr .align 1 _Z5saxpyifPfS__param_2,
	.param .u64 .ptr .align 1 _Z5saxpyifPfS__param_3
)
{
	.reg .pred 	%p<2>;
	.reg .b32 	%r<5>;
	.reg .b32 	%f<8>;
	.reg .b64 	%rd<8>;

	ld.param.f32 	%f4, [_Z5saxpyifPfS__param_1];
	ld.param.u64 	%rd3, [_Z5saxpyifPfS__param_2];
	ld.param.u64 	%rd4, [_Z5saxpyifPfS__param_3];
	cvta.to.global.u64 	%rd5, %rd4;
	cvta.to.global.u64 	%rd6, %rd3;
	mov.u32 	%r1, %ctaid.x;
	mov.u32 	%r2, %ntid.x;
	mov.u32 	%r3, %tid.x;
	mad.lo.s32 	%r4, %r1, %r2, %r3;
	mul.wide.s32 	%rd7, %r4, 4;
	add.s64 	%rd1, %rd6, %rd7;
	ld.global.f32 	%f7, [%rd1];
	setp.eq.f32 	%p1, %f7, 0f00000000;
	add.s64 	%rd2, %rd5, %rd7;
	@%p1 bra 	$L__BB0_2;
	mul.f32 	%f5, %f4, %f7;
	st.global.f32 	[%rd2+4], %f5;
	ld.global.f32 	%f7, [%rd1];
$L__BB0_2:
	mul.f32 	%f6, %f4, %f7;
	st.global.f32 	[%rd2], %f6;
	ret;

}


// ===== COMPILED SASS (sm_100) =====

	.target	sm_100

	.elftype	@"ET_EXEC"


//--------------------- .note.nv.tkinfo           --------------------------
	.section	.note.nv.tkinfo,"",@"SHT_NOTE"
	.sectionflags	@"SHF_NOTE_NV_TKINFO"
	.tkinfo
        /*0018*/ 	.word	0x00000002
        /*0030*/ 	.string	""
        /*0030*/ 	.string	"ptxas"
        /*0030*/ 	.string	"Cuda compilation tools, release 13.0, V13.0.88"
        /*0030*/ 	.string	"Build cuda_13.0.r13.0/compiler.36424714_0"
        /*0030*/ 	.string	"-arch sm_100 -m 64 "



//--------------------- .note.nv.cuinfo           --------------------------
	.section	.note.nv.cuinfo,"",@"SHT_NOTE"
	.sectionflags	@"SHF_NOTE_NV_CUINFO"
        /*0018*/ 	.short	0x0002
        /*001a*/ 	.short	0x0064
        /*001c*/ 	.short	0x0082
	.zero		2


//--------------------- .nv.info                  --------------------------
	.section	.nv.info,"",@"SHT_CUDA_INFO"
	.align	4


	//----- nvinfo : EIATTR_REGCOUNT
	.align		4
        /*0000*/ 	.byte	0x04, 0x2f
        /*0002*/ 	.short	(.L_1 - .L_0)
	.align		4
.L_0:
        /*0004*/ 	.word	index@(_Z5saxpyifPfS_)
        /*0008*/ 	.word	0x0000000a


	//----- nvinfo : EIATTR_FRAME_SIZE
	.align		4
.L_1:
        /*000c*/ 	.byte	0x04, 0x11
        /*000e*/ 	.short	(.L_3 - .L_2)
	.align		4
.L_2:
        /*0010*/ 	.word	index@(_Z5saxpyifPfS_)
        /*0014*/ 	.word	0x00000000


	//----- nvinfo : EIATTR_MIN_STACK_SIZE
	.align		4
.L_3:
        /*0018*/ 	.byte	0x04, 0x12
        /*001a*/ 	.short	(.L_5 - .L_4)
	.align		4
.L_4:
        /*001c*/ 	.word	index@(_Z5saxpyifPfS_)
        /*0020*/ 	.word	0x00000000
.L_5:


//--------------------- .nv.compat                --------------------------
	.section	.nv.compat,"",@"SHT_CUDA_COMPAT_INFO"
	.align	4
        /*0000*/ 	.byte	0x02, 0x09, 0x00, 0x00, 0x02, 0x02, 0x01, 0x00, 0x02, 0x05, 0x05, 0x00, 0x03, 0x07, 0x01, 0x01
        /*0010*/ 	.byte	0x02, 0x03, 0x00, 0x00, 0x02, 0x06, 0x01, 0x00, 0x04, 0x0b, 0x08, 0x00, 0x09, 0x00, 0x00, 0x00
        /*0020*/ 	.byte	0x00, 0x00, 0x00, 0x00


//--------------------- .nv.info._Z5saxpyifPfS_   --------------------------
	.section	.nv.info._Z5saxpyifPfS_,"",@"SHT_CUDA_INFO"
	.sectionflags	@""
	.align	4


	//----- nvinfo : EIATTR_CUDA_API_VERSION
	.align		4
        /*0000*/ 	.byte	0x04, 0x37
        /*0002*/ 	.short	(.L_7 - .L_6)
.L_6:
        /*0004*/ 	.word	0x00000082


	//----- nvinfo : EIATTR_KPARAM_INFO
	.align		4
.L_7:
        /*0008*/ 	.byte	0x04, 0x17
        /*000a*/ 	.short	(.L_9 - .L_8)
.L_8:
        /*000c*/ 	.word	0x00000000
        /*0010*/ 	.short	0x0003
        /*0012*/ 	.short	0x0010
        /*0014*/ 	.byte	0x00, 0xf5, 0x21, 0x00


	//----- nvinfo : EIATTR_KPARAM_INFO
	.align		4
.L_9:
        /*0018*/ 	.byte	0x04, 0x17
        /*001a*/ 	.short	(.L_11 - .L_10)
.L_10:
        /*001c*/ 	.word	0x00000000
        /*0020*/ 	.short	0x0002
        /*0022*/ 	.short	0x0008
        /*0024*/ 	.byte	0x00, 0xf5, 0x21, 0x00


	//----- nvinfo : EIATTR_KPARAM_INFO
	.align		4
.L_11:
        /*0028*/ 	.byte	0x04, 0x17
        /*002a*/ 	.short	(.L_13 - .L_12)
.L_12:
        /*002c*/ 	.word	0x00000000
        /*0030*/ 	.short	0x0001
        /*0032*/ 	.short	0x0004
        /*0034*/ 	.byte	0x00, 0xf0, 0x11, 0x00


	//----- nvinfo : EIATTR_KPARAM_INFO
	.align		4
.L_13:
        /*0038*/ 	.byte	0x04, 0x17
        /*003a*/ 	.short	(.L_15 - .L_14)
.L_14:
        /*003c*/ 	.word	0x00000000
        /*0040*/ 	.short	0x0000
        /*0042*/ 	.short	0x0000
        /*0044*/ 	.byte	0x00, 0xf0, 0x11, 0x00


	//----- nvinfo : EIATTR_SPARSE_MMA_MASK
	.align		4
.L_15:
        /*0048*/ 	.byte	0x03, 0x50
        /*004a*/ 	.short	0x0000


	//----- nvinfo : EIATTR_MAXREG_COUNT
	.align		4
        /*004c*/ 	.byte	0x03, 0x1b
        /*004e*/ 	.short	0x00ff


	//----- nvinfo : EIATTR_MERCURY_ISA_VERSION
	.align		4
        /*0050*/ 	.byte	0x03, 0x5f
        /*0052*/ 	.short	0x0101


	//----- nvinfo : EIATTR_VRC_CTA_INIT_COUNT
	.align		4
        /*0054*/ 	.byte	0x02, 0x4a
	.zero		1
	.zero		1


	//----- nvinfo : EIATTR_EXIT_INSTR_OFFSETS
	.align		4
        /*0058*/ 	.byte	0x04, 0x1c
        /*005a*/ 	.short	(.L_17 - .L_16)


	//   ....[0]....
.L_16:
        /*005c*/ 	.word	0x00000160


	//----- nvinfo : EIATTR_CRS_STACK_SIZE
	.align		4
.L_17:
        /*0060*/ 	.byte	0x04, 0x1e
        /*0062*/ 	.short	(.L_19 - .L_18)
.L_18:
        /*0064*/ 	.word	0x00000000


	//----- nvinfo : EIATTR_CBANK_PARAM_SIZE
	.align		4
.L_19:
        /*0068*/ 	.byte	0x03, 0x19
        /*006a*/ 	.short	0x0018


	//----- nvinfo : EIATTR_PARAM_CBANK
	.align		4
        /*006c*/ 	.byte	0x04, 0x0a
        /*006e*/ 	.short	(.L_21 - .L_20)
	.align		4
.L_20:
        /*0070*/ 	.word	index@(.nv.constant0._Z5saxpyifPfS_)
        /*0074*/ 	.short	0x0380
        /*0076*/ 	.short	0x0018


	//----- nvinfo : EIATTR_SW_WAR
	.align		4
.L_21:
        /*0078*/ 	.byte	0x04, 0x36
        /*007a*/ 	.short	(.L_23 - .L_22)
.L_22:
        /*007c*/ 	.word	0x00000008
.L_23:


//--------------------- .nv.callgraph             --------------------------
	.section	.nv.callgraph,"",@"SHT_CUDA_CALLGRAPH"
	.align	4
	.sectionentsize	8
	.align		4
        /*0000*/ 	.word	0x00000000
	.align		4
        /*0004*/ 	.word	0xffffffff
	.align		4
        /*0008*/ 	.word	0x00000000
	.align		4
        /*000c*/ 	.word	0xfffffffe
	.align		4
        /*0010*/ 	.word	0x00000000
	.align		4
        /*0014*/ 	.word	0xfffffffd
	.align		4
        /*0018*/ 	.word	0x00000000
	.align		4
        /*001c*/ 	.word	0xfffffffc


//--------------------- .text._Z5saxpyifPfS_      --------------------------
	.section	.text._Z5saxpyifPfS_,"ax",@progbits
	.align	128
        .global         _Z5saxpyifPfS_
        .type           _Z5saxpyifPfS_,@function
        .size           _Z5saxpyifPfS_,(.L_x_3 - _Z5saxpyifPfS_)
        .other          _Z5saxpyifPfS_,@"STO_CUDA_ENTRY STV_DEFAULT"
_Z5saxpyifPfS_:
.text._Z5saxpyifPfS_:
[----:B------:R-:W-:Y:S01]  /*0000*/  LDC R1, c[0x0][0x37c] ;  /* 0x0000df00ff017b82 */ /* 0x000fe20000000800 */
[----:B------:R-:W0:Y:S07]  /*0010*/  S2R R0, SR_TID.X ;  /* 0x0000000000007919 */ /* 0x000e2e0000002100 */
[----:B------:R-:W0:Y:S01]  /*0020*/  S2UR UR6, SR_CTAID.X ;  /* 0x00000000000679c3 */ /* 0x000e220000002500 */
[----:B------:R-:W1:Y:S07]  /*0030*/  LDCU.64 UR4, c[0x0][0x358] ;  /* 0x00006b00ff0477ac */ /* 0x000e6e0008000a00 */
[----:B------:R-:W0:Y:S08]  /*0040*/  LDC R7, c[0x0][0x360] ;  /* 0x0000d800ff077b82 */ /* 0x000e300000000800 */
[----:B------:R-:W2:Y:S08]  /*0050*/  LDC.64 R2, c[0x0][0x388] ;  /* 0x0000e200ff027b82 */ /* 0x000eb00000000a00 */
[----:B------:R-:W3:Y:S01]  /*0060*/  LDC.64 R4, c[0x0][0x390] ;  /* 0x0000e400ff047b82 */ /* 0x000ee20000000a00 */
[----:B0-----:R-:W-:-:S04]  /*0070*/  IMAD R7, R7, UR6, R0 ;  /* 0x0000000607077c24 */ /* 0x001fc8000f8e0200 */
[----:B--2---:R-:W-:-:S05]  /*0080*/  IMAD.WIDE R2, R7, 0x4, R2 ;  /* 0x0000000407027825 */ /* 0x004fca00078e0202 */
[----:B-1----:R-:W2:Y:S01]  /*0090*/  LDG.E R0, desc[UR4][R2.64] ;  /* 0x0000000402007981 */ /* 0x002ea2000c1e1900 */
[----:B------:R-:W-:Y:S01]  /*00a0*/  BSSY.RECONVERGENT B0, `(.L_x_0) ;  /* 0x0000008000007945 */ /* 0x000fe20003800200 */
[----:B---3--:R-:W-:Y:S01]  /*00b0*/  IMAD.WIDE R4, R7, 0x4, R4 ;  /* 0x0000000407047825 */ /* 0x008fe200078e0204 */
[----:B--2---:R-:W-:-:S13]  /*00c0*/  FSETP.NEU.AND P0, PT, R0, RZ, PT ;  /* 0x000000ff0000720b */ /* 0x004fda0003f0d000 */
[----:B------:R-:W-:Y:S05]  /*00d0*/  @!P0 BRA `(.L_x_1) ;  /* 0x0000000000108947 */ /* 0x000fea0003800000 */
[----:B------:R-:W0:Y:S02]  /*00e0*/  LDCU UR6, c[0x0][0x384] ;  /* 0x00007080ff0677ac */ /* 0x000e240008000800 */
[----:B0-----:R-:W-:-:S05]  /*00f0*/  FMUL R7, R0, UR6 ;  /* 0x0000000600077c20 */ /* 0x001fca0008400000 */
[----:B------:R0:W-:Y:S04]  /*0100*/  STG.E desc[UR4][R4.64+0x4], R7 ;  /* 0x0000040704007986 */ /* 0x0001e8000c101904 */
[----:B------:R0:W5:Y:S02]  /*0110*/  LDG.E R0, desc[UR4][R2.64] ;  /* 0x0000000402007981 */ /* 0x000164000c1e1900 */
.L_x_1:
[----:B------:R-:W-:Y:S05]  /*0120*/  BSYNC.RECONVERGENT B0 ;  /* 0x0000000000007941 */ /* 0x000fea0003800200 */
.L_x_0:
[----:B------:R-:W0:Y:S02]  /*0130*/  LDCU UR6, c[0x0][0x384] ;  /* 0x00007080ff0677ac */ /* 0x000e240008000800 */
[----:B0----5:R-:W-:-:S05]  /*0140*/  FMUL R3, R0, UR6 ;  /* 0x0000000600037c20 */ /* 0x021fca0008400000 */
[----:B------:R-:W-:Y:S01]  /*0150*/  STG.E desc[UR4][R4.64], R3 ;  /* 0x0000000304007986 */ /* 0x000fe2000c101904 */
[----:B------:R-:W-:Y:S05]  /*0160*/  EXIT ;  /* 0x000000000000794d */ /* 0x000fea0003800000 */
.L_x_2:
[----:B------:R-:W-:-:S00]  /*0170*/  BRA `(.L_x_2) ;  /* 0xfffffffc00fc7947 */ /* 0x000fc0000383ffff */
[----:B------:R-:W-:-:S00]  /*0180*/  NOP ;  /* 0x0000000000007918 */ /* 0x000fc00000000000 */
[----:B------:R-:W-:-:S00]  /*0190*/  NOP ;  /* 0x0000000000007918 */ /* 0x000fc00000000000 */
[----:B------:R-:W-:-:S00]  /*01a0*/  NOP ;  /* 0x0000000000007918 */ /* 0x000fc00000000000 */
[----:B------:R-:W-:-:S00]  /*01b0*/  NOP ;  /* 0x0000000000007918 */ /* 0x000fc00000000000 */
[----:B------:R-:W-:-:S00]  /*01c0*/  NOP ;  /* 0x0000000000007918 */ /* 0x000fc00000000000 */
[----:B------:R-:W-:-:S00]  /*01d0*/  NOP ;  /* 0x0000000000007918 */ /* 0x000fc00000000000 */
[----:B------:R-:W-:-:S00]  /*01e0*/  NOP ;  /* 0x0000000000007918 */ /* 0x000fc00000000000 */
[----:B------:R-:W-:-:S00]  /*01f0*/  NOP ;  /* 0x0000000000007918 */ /* 0x000fc00000000000 */
.L_x_3:


//--------------------- .nv.shared.reserved.0     --------------------------
	.section	.nv.shared.reserved.0,"aw",@nobits
	.weak		__nv_reservedSMEM_offset_0_alias
	.size		__nv_reservedSMEM_offset_0_alias, 0, 64
	.other		__nv_reservedSMEM_offset_0_alias,@"STO_CUDA_RESERVED_SHARED STV_DEFAULT"
__nv_reservedSMEM_offset_0_alias:
	.zero		0
	.zero		64


//--------------------- .nv.constant0._Z5saxpyifPfS_ --------------------------
	.section	.nv.constant0._Z5saxpyifPfS_,"a",@progbits
	.sectionflags	@""
	.align	4
.nv.constant0._Z5saxpyifPfS_:
	.zero		920


//--------------------- SYMBOLS --------------------------

	.type		.nv.reservedSmem.offset0,@object
	.size		.nv.reservedSmem.offset0,0x4
